//
// Generated by NVIDIA NVVM Compiler
//
// Compiler Build ID: CL-36424714
// Cuda compilation tools, release 13.0, V13.0.88
// Based on NVVM 20.0.0
//

.version 9.0
.target sm_100
.address_size 64

	// .globl	_Z11mmul_kernelPdS_l
.func  (.param .b64 func_retval0) __internal_accurate_pow
(
	.param .b64 __internal_accurate_pow_param_0
)
;

.visible .entry _Z11mmul_kernelPdS_l(
	.param .u64 .ptr .align 1 _Z11mmul_kernelPdS_l_param_0,
	.param .u64 .ptr .align 1 _Z11mmul_kernelPdS_l_param_1,
	.param .u64 _Z11mmul_kernelPdS_l_param_2
)
{
	.reg .pred 	%p<19>;
	.reg .b32 	%r<30>;
	.reg .b64 	%rd<30>;
	.reg .b64 	%fd<33>;

	ld.param.u64 	%rd4, [_Z11mmul_kernelPdS_l_param_0];
	ld.param.u64 	%rd5, [_Z11mmul_kernelPdS_l_param_1];
	ld.param.u64 	%rd6, [_Z11mmul_kernelPdS_l_param_2];
	mov.u32 	%r6, %ctaid.y;
	mov.u32 	%r7, %ntid.y;
	mov.u32 	%r8, %tid.y;
	mad.lo.s32 	%r1, %r6, %r7, %r8;
	mov.u32 	%r9, %ctaid.x;
	mov.u32 	%r10, %ntid.x;
	mov.u32 	%r11, %tid.x;
	mad.lo.s32 	%r2, %r9, %r10, %r11;
	cvt.rn.f64.s64 	%fd11, %rd6;
	rcp.rn.f64 	%fd1, %fd11;
	{
	.reg .b32 %temp; 
	mov.b64 	{%temp, %r3}, %fd1;
	}
	mov.f64 	%fd12, 0d4000000000000000;
	{
	.reg .b32 %temp; 
	mov.b64 	{%temp, %r12}, %fd12;
	}
	and.b32  	%r5, %r12, 2146435072;
	setp.eq.s32 	%p1, %r5, 1062207488;
	abs.f64 	%fd2, %fd1;
	{ // callseq 0, 0
	.param .b64 param0;
	st.param.f64 	[param0], %fd2;
	.param .b64 retval0;
	call.uni (retval0), 
	__internal_accurate_pow, 
	(
	param0
	);
	ld.param.f64 	%fd13, [retval0];
	} // callseq 0
	setp.lt.s32 	%p2, %r3, 0;
	neg.f64 	%fd15, %fd13;
	selp.f64 	%fd16, %fd15, %fd13, %p1;
	selp.f64 	%fd31, %fd16, %fd13, %p2;
	setp.neu.f64 	%p3, %fd1, 0d0000000000000000;
	@%p3 bra 	$L__BB0_2;
	setp.eq.s32 	%p4, %r5, 1062207488;
	selp.b32 	%r13, %r3, 0, %p4;
	setp.lt.s32 	%p5, %r12, 0;
	or.b32  	%r14, %r13, 2146435072;
	selp.b32 	%r15, %r14, %r13, %p5;
	mov.b32 	%r16, 0;
	mov.b64 	%fd31, {%r16, %r15};
$L__BB0_2:
	add.f64 	%fd17, %fd1, 0d4000000000000000;
	{
	.reg .b32 %temp; 
	mov.b64 	{%temp, %r17}, %fd17;
	}
	and.b32  	%r18, %r17, 2146435072;
	setp.ne.s32 	%p6, %r18, 2146435072;
	setp.neu.f64 	%p7, %fd2, 0d7FF0000000000000;
	or.pred  	%p8, %p7, %p6;
	@%p8 bra 	$L__BB0_4;
	setp.lt.s32 	%p9, %r3, 0;
	setp.eq.s32 	%p10, %r5, 1062207488;
	setp.lt.s32 	%p11, %r12, 0;
	selp.b32 	%r20, 0, 2146435072, %p11;
	and.b32  	%r21, %r12, 2147483647;
	setp.ne.s32 	%p12, %r21, 1071644672;
	or.b32  	%r22, %r20, -2147483648;
	selp.b32 	%r23, %r22, %r20, %p12;
	selp.b32 	%r24, %r23, %r20, %p10;
	selp.b32 	%r25, %r24, %r20, %p9;
	mov.b32 	%r26, 0;
	mov.b64 	%fd31, {%r26, %r25};
$L__BB0_4:
	setp.eq.f64 	%p13, %fd1, 0d3FF0000000000000;
	selp.f64 	%fd8, 0d3FF0000000000000, %fd31, %p13;
	setp.eq.s32 	%p14, %r1, 0;
	setp.lt.s32 	%p15, %r2, 1;
	or.pred  	%p16, %p14, %p15;
	mov.f64 	%fd32, 0d0000000000000000;
	@%p16 bra 	$L__BB0_8;
	cvt.u64.u32 	%rd1, %r1;
	add.s64 	%rd2, %rd6, -1;
	setp.le.s64 	%p17, %rd2, %rd1;
	@%p17 bra 	$L__BB0_8;
	cvt.u64.u32 	%rd3, %r2;
	setp.le.u64 	%p18, %rd2, %rd3;
	@%p18 bra 	$L__BB0_8;
	cvta.to.global.u64 	%rd7, %rd5;
	mul.lo.s64 	%rd8, %rd6, %rd1;
	add.s32 	%r27, %r2, -1;
	cvt.u64.u32 	%rd9, %r27;
	add.s64 	%rd10, %rd8, %rd9;
	shl.b64 	%rd11, %rd10, 3;
	add.s64 	%rd12, %rd7, %rd11;
	ld.global.f64 	%fd21, [%rd12];
	add.f64 	%fd22, %fd8, %fd21;
	add.s64 	%rd13, %rd8, %rd3;
	shl.b64 	%rd14, %rd13, 3;
	add.s64 	%rd15, %rd7, %rd14;
	ld.global.f64 	%fd23, [%rd15+8];
	add.f64 	%fd24, %fd22, %fd23;
	add.s32 	%r28, %r1, -1;
	cvt.u64.u32 	%rd16, %r28;
	mad.lo.s64 	%rd17, %rd6, %rd16, %rd3;
	shl.b64 	%rd18, %rd17, 3;
	add.s64 	%rd19, %rd7, %rd18;
	ld.global.f64 	%fd25, [%rd19];
	add.f64 	%fd26, %fd24, %fd25;
	add.s32 	%r29, %r1, 1;
	cvt.u64.u32 	%rd20, %r29;
	mad.lo.s64 	%rd21, %rd6, %rd20, %rd3;
	shl.b64 	%rd22, %rd21, 3;
	add.s64 	%rd23, %rd7, %rd22;
	ld.global.f64 	%fd27, [%rd23];
	add.f64 	%fd28, %fd26, %fd27;
	mul.f64 	%fd32, %fd28, 0d3FD0000000000000;
$L__BB0_8:
	cvta.to.global.u64 	%rd24, %rd4;
	cvt.u64.u32 	%rd25, %r1;
	cvt.s64.s32 	%rd26, %r2;
	mad.lo.s64 	%rd27, %rd6, %rd25, %rd26;
	shl.b64 	%rd28, %rd27, 3;
	add.s64 	%rd29, %rd24, %rd28;
	st.global.f64 	[%rd29], %fd32;
	ret;

}
.func  (.param .b64 func_retval0) __internal_accurate_pow(
	.param .b64 __internal_accurate_pow_param_0
)
{
	.reg .pred 	%p<8>;
	.reg .b32 	%r<49>;
	.reg .b32 	%f<3>;
	.reg .b64 	%fd<109>;

	ld.param.f64 	%fd10, [__internal_accurate_pow_param_0];
	{
	.reg .b32 %temp; 
	mov.b64 	{%temp, %r46}, %fd10;
	}
	{
	.reg .b32 %temp; 
	mov.b64 	{%r45, %temp}, %fd10;
	}
	shr.u32 	%r47, %r46, 20;
	setp.gt.u32 	%p1, %r46, 1048575;
	@%p1 bra 	$L__BB1_2;
	mul.f64 	%fd11, %fd10, 0d4350000000000000;
	{
	.reg .b32 %temp; 
	mov.b64 	{%temp, %r46}, %fd11;
	}
	{
	.reg .b32 %temp; 
	mov.b64 	{%r45, %temp}, %fd11;
	}
	shr.u32 	%r16, %r46, 20;
	add.s32 	%r47, %r16, -54;
$L__BB1_2:
	add.s32 	%r48, %r47, -1023;
	and.b32  	%r17, %r46, -2146435073;
	or.b32  	%r18, %r17, 1072693248;
	mov.b64 	%fd107, {%r45, %r18};
	setp.lt.u32 	%p2, %r18, 1073127583;
	@%p2 bra 	$L__BB1_4;
	{
	.reg .b32 %temp; 
	mov.b64 	{%r19, %temp}, %fd107;
	}
	{
	.reg .b32 %temp; 
	mov.b64 	{%temp, %r20}, %fd107;
	}
	add.s32 	%r21, %r20, -1048576;
	mov.b64 	%fd107, {%r19, %r21};
	add.s32 	%r48, %r47, -1022;
$L__BB1_4:
	add.f64 	%fd12, %fd107, 0dBFF0000000000000;
	add.f64 	%fd13, %fd107, 0d3FF0000000000000;
	rcp.approx.ftz.f64 	%fd14, %fd13;
	neg.f64 	%fd15, %fd13;
	fma.rn.f64 	%fd16, %fd15, %fd14, 0d3FF0000000000000;
	fma.rn.f64 	%fd17, %fd16, %fd16, %fd16;
	fma.rn.f64 	%fd18, %fd17, %fd14, %fd14;
	mul.f64 	%fd19, %fd12, %fd18;
	fma.rn.f64 	%fd20, %fd12, %fd18, %fd19;
	mul.f64 	%fd21, %fd20, %fd20;
	fma.rn.f64 	%fd22, %fd21, 0d3EB0F5FF7D2CAFE2, 0d3ED0F5D241AD3B5A;
	fma.rn.f64 	%fd23, %fd22, %fd21, 0d3EF3B20A75488A3F;
	fma.rn.f64 	%fd24, %fd23, %fd21, 0d3F1745CDE4FAECD5;
	fma.rn.f64 	%fd25, %fd24, %fd21, 0d3F3C71C7258A578B;
	fma.rn.f64 	%fd26, %fd25, %fd21, 0d3F6249249242B910;
	fma.rn.f64 	%fd27, %fd26, %fd21, 0d3F89999999999DFB;
	sub.f64 	%fd28, %fd12, %fd20;
	add.f64 	%fd29, %fd28, %fd28;
	neg.f64 	%fd30, %fd20;
	fma.rn.f64 	%fd31, %fd30, %fd12, %fd29;
	mul.f64 	%fd32, %fd18, %fd31;
	fma.rn.f64 	%fd33, %fd21, %fd27, 0d3FB5555555555555;
	mov.f64 	%fd34, 0d3FB5555555555555;
	sub.f64 	%fd35, %fd34, %fd33;
	fma.rn.f64 	%fd36, %fd21, %fd27, %fd35;
	add.f64 	%fd37, %fd36, 0dBC46A4CB00B9E7B0;
	add.f64 	%fd38, %fd33, %fd37;
	sub.f64 	%fd39, %fd33, %fd38;
	add.f64 	%fd40, %fd37, %fd39;
	mul.rn.f64 	%fd41, %fd20, %fd20;
	neg.f64 	%fd42, %fd41;
	fma.rn.f64 	%fd43, %fd20, %fd20, %fd42;
	{
	.reg .b32 %temp; 
	mov.b64 	{%r22, %temp}, %fd32;
	}
	{
	.reg .b32 %temp; 
	mov.b64 	{%temp, %r23}, %fd32;
	}
	add.s32 	%r24, %r23, 1048576;
	mov.b64 	%fd44, {%r22, %r24};
	fma.rn.f64 	%fd45, %fd20, %fd44, %fd43;
	mul.rn.f64 	%fd46, %fd41, %fd20;
	neg.f64 	%fd47, %fd46;
	fma.rn.f64 	%fd48, %fd41, %fd20, %fd47;
	fma.rn.f64 	%fd49, %fd41, %fd32, %fd48;
	fma.rn.f64 	%fd50, %fd45, %fd20, %fd49;
	mul.rn.f64 	%fd51, %fd38, %fd46;
	neg.f64 	%fd52, %fd51;
	fma.rn.f64 	%fd53, %fd38, %fd46, %fd52;
	fma.rn.f64 	%fd54, %fd38, %fd50, %fd53;
	fma.rn.f64 	%fd55, %fd40, %fd46, %fd54;
	add.f64 	%fd56, %fd51, %fd55;
	sub.f64 	%fd57, %fd51, %fd56;
	add.f64 	%fd58, %fd55, %fd57;
	add.f64 	%fd59, %fd20, %fd56;
	sub.f64 	%fd60, %fd20, %fd59;
	add.f64 	%fd61, %fd56, %fd60;
	add.f64 	%fd62, %fd58, %fd61;
	add.f64 	%fd63, %fd32, %fd62;
	add.f64 	%fd64, %fd59, %fd63;
	sub.f64 	%fd65, %fd59, %fd64;
	add.f64 	%fd66, %fd63, %fd65;
	xor.b32  	%r25, %r48, -2147483648;
	mov.b32 	%r26, 1127219200;
	mov.b64 	%fd67, {%r25, %r26};
	mov.b32 	%r27, -2147483648;
	mov.b64 	%fd68, {%r27, %r26};
	sub.f64 	%fd69, %fd67, %fd68;
	fma.rn.f64 	%fd70, %fd69, 0d3FE62E42FEFA39EF, %fd64;
	fma.rn.f64 	%fd71, %fd69, 0dBFE62E42FEFA39EF, %fd70;
	sub.f64 	%fd72, %fd71, %fd64;
	sub.f64 	%fd73, %fd66, %fd72;
	fma.rn.f64 	%fd74, %fd69, 0d3C7ABC9E3B39803F, %fd73;
	add.f64 	%fd75, %fd70, %fd74;
	sub.f64 	%fd76, %fd70, %fd75;
	add.f64 	%fd77, %fd74, %fd76;
	mov.f64 	%fd78, 0d4000000000000000;
	{
	.reg .b32 %temp; 
	mov.b64 	{%temp, %r28}, %fd78;
	}
	{
	.reg .b32 %temp; 
	mov.b64 	{%r29, %temp}, %fd78;
	}
	shl.b32 	%r30, %r28, 1;
	setp.gt.u32 	%p3, %r30, -33554433;
	and.b32  	%r31, %r28, -15728641;
	selp.b32 	%r32, %r31, %r28, %p3;
	mov.b64 	%fd79, {%r29, %r32};
	mul.rn.f64 	%fd80, %fd75, %fd79;
	neg.f64 	%fd81, %fd80;
	fma.rn.f64 	%fd82, %fd75, %fd79, %fd81;
	fma.rn.f64 	%fd83, %fd77, %fd79, %fd82;
	add.f64 	%fd4, %fd80, %fd83;
	sub.f64 	%fd84, %fd80, %fd4;
	add.f64 	%fd5, %fd83, %fd84;
	fma.rn.f64 	%fd85, %fd4, 0d3FF71547652B82FE, 0d4338000000000000;
	{
	.reg .b32 %temp; 
	mov.b64 	{%r13, %temp}, %fd85;
	}
	mov.f64 	%fd86, 0dC338000000000000;
	add.rn.f64 	%fd87, %fd85, %fd86;
	fma.rn.f64 	%fd88, %fd87, 0dBFE62E42FEFA39EF, %fd4;
	fma.rn.f64 	%fd89, %fd87, 0dBC7ABC9E3B39803F, %fd88;
	fma.rn.f64 	%fd90, %fd89, 0d3E5ADE1569CE2BDF, 0d3E928AF3FCA213EA;
	fma.rn.f64 	%fd91, %fd90, %fd89, 0d3EC71DEE62401315;
	fma.rn.f64 	%fd92, %fd91, %fd89, 0d3EFA01997C89EB71;
	fma.rn.f64 	%fd93, %fd92, %fd89, 0d3F2A01A014761F65;
	fma.rn.f64 	%fd94, %fd93, %fd89, 0d3F56C16C1852B7AF;
	fma.rn.f64 	%fd95, %fd94, %fd89, 0d3F81111111122322;
	fma.rn.f64 	%fd96, %fd95, %fd89, 0d3FA55555555502A1;
	fma.rn.f64 	%fd97, %fd96, %fd89, 0d3FC5555555555511;
	fma.rn.f64 	%fd98, %fd97, %fd89, 0d3FE000000000000B;
	fma.rn.f64 	%fd99, %fd98, %fd89, 0d3FF0000000000000;
	fma.rn.f64 	%fd100, %fd99, %fd89, 0d3FF0000000000000;
	{
	.reg .b32 %temp; 
	mov.b64 	{%r14, %temp}, %fd100;
	}
	{
	.reg .b32 %temp; 
	mov.b64 	{%temp, %r15}, %fd100;
	}
	shl.b32 	%r33, %r13, 20;
	add.s32 	%r34, %r33, %r15;
	mov.b64 	%fd108, {%r14, %r34};
	{
	.reg .b32 %temp; 
	mov.b64 	{%temp, %r35}, %fd4;
	}
	mov.b32 	%f2, %r35;
	abs.f32 	%f1, %f2;
	setp.lt.f32 	%p4, %f1, 0f4086232B;
	@%p4 bra 	$L__BB1_7;
	setp.lt.f64 	%p5, %fd4, 0d0000000000000000;
	add.f64 	%fd101, %fd4, 0d7FF0000000000000;
	selp.f64 	%fd108, 0d0000000000000000, %fd101, %p5;
	setp.geu.f32 	%p6, %f1, 0f40874800;
	@%p6 bra 	$L__BB1_7;
	shr.u32 	%r36, %r13, 31;
	add.s32 	%r37, %r13, %r36;
	shr.s32 	%r38, %r37, 1;
	shl.b32 	%r39, %r38, 20;
	add.s32 	%r40, %r15, %r39;
	mov.b64 	%fd102, {%r14, %r40};
	sub.s32 	%r41, %r13, %r38;
	shl.b32 	%r42, %r41, 20;
	add.s32 	%r43, %r42, 1072693248;
	mov.b32 	%r44, 0;
	mov.b64 	%fd103, {%r44, %r43};
	mul.f64 	%fd108, %fd103, %fd102;
$L__BB1_7:
	abs.f64 	%fd104, %fd108;
	setp.eq.f64 	%p7, %fd104, 0d7FF0000000000000;
	fma.rn.f64 	%fd105, %fd108, %fd5, %fd108;
	selp.f64 	%fd106, %fd108, %fd105, %p7;
	st.param.f64 	[func_retval0], %fd106;
	ret;

}


// ===== COMPILED SASS (sm_100) =====

	.target	sm_100

	.elftype	@"ET_EXEC"


//--------------------- .note.nv.tkinfo           --------------------------
	.section	.note.nv.tkinfo,"",@"SHT_NOTE"
	.sectionflags	@"SHF_NOTE_NV_TKINFO"
	.tkinfo
        /*0018*/ 	.word	0x00000002
        /*0030*/ 	.string	""
        /*0030*/ 	.string	"ptxas"
        /*0030*/ 	.string	"Cuda compilation tools, release 13.0, V13.0.88"
        /*0030*/ 	.string	"Build cuda_13.0.r13.0/compiler.36424714_0"
        /*0030*/ 	.string	"-arch sm_100 -m 64 "



//--------------------- .note.nv.cuinfo           --------------------------
	.section	.note.nv.cuinfo,"",@"SHT_NOTE"
	.sectionflags	@"SHF_NOTE_NV_CUINFO"
        /*0018*/ 	.short	0x0002
        /*001a*/ 	.short	0x0064
        /*001c*/ 	.short	0x0082
	.zero		2


//--------------------- .nv.info                  --------------------------
	.section	.nv.info,"",@"SHT_CUDA_INFO"
	.align	4


	//----- nvinfo : EIATTR_REGCOUNT
	.align		4
        /*0000*/ 	.byte	0x04, 0x2f
        /*0002*/ 	.short	(.L_1 - .L_0)
	.align		4
.L_0:
        /*0004*/ 	.word	index@(_Z11mmul_kernelPdS_l)
        /*0008*/ 	.word	0x00000020


	//----- nvinfo : EIATTR_FRAME_SIZE
	.align		4
.L_1:
        /*000c*/ 	.byte	0x04, 0x11
        /*000e*/ 	.short	(.L_3 - .L_2)
	.align		4
.L_2:
        /*0010*/ 	.word	index@($_Z11mmul_kernelPdS_l$__internal_accurate_pow)
        /*0014*/ 	.word	0x00000000


	//----- nvinfo : EIATTR_FRAME_SIZE
	.align		4
.L_3:
        /*0018*/ 	.byte	0x04, 0x11
        /*001a*/ 	.short	(.L_5 - .L_4)
	.align		4
.L_4:
        /*001c*/ 	.word	index@($__internal_0_$__cuda_sm20_dblrcp_rn_slowpath_v3)
        /*0020*/ 	.word	0x00000000


	//----- nvinfo : EIATTR_FRAME_SIZE
	.align		4
.L_5:
        /*0024*/ 	.byte	0x04, 0x11
        /*0026*/ 	.short	(.L_7 - .L_6)
	.align		4
.L_6:
        /*0028*/ 	.word	index@(_Z11mmul_kernelPdS_l)
        /*002c*/ 	.word	0x00000000


	//----- nvinfo : EIATTR_MIN_STACK_SIZE
	.align		4
.L_7:
        /*0030*/ 	.byte	0x04, 0x12
        /*0032*/ 	.short	(.L_9 - .L_8)
	.align		4
.L_8:
        /*0034*/ 	.word	index@(_Z11mmul_kernelPdS_l)
        /*0038*/ 	.word	0x00000000
.L_9:


//--------------------- .nv.compat                --------------------------
	.section	.nv.compat,"",@"SHT_CUDA_COMPAT_INFO"
	.align	4
        /*0000*/ 	.byte	0x02, 0x09, 0x00, 0x00, 0x02, 0x02, 0x01, 0x00, 0x02, 0x05, 0x05, 0x00, 0x03, 0x07, 0x01, 0x01
        /*0010*/ 	.byte	0x02, 0x03, 0x00, 0x00, 0x02, 0x06, 0x01, 0x00, 0x04, 0x0b, 0x08, 0x00, 0x01, 0x00, 0x00, 0x00
        /*0020*/ 	.byte	0x00, 0x00, 0x00, 0x00


//--------------------- .nv.info._Z11mmul_kernelPdS_l --------------------------
	.section	.nv.info._Z11mmul_kernelPdS_l,"",@"SHT_CUDA_INFO"
	.sectionflags	@""
	.align	4


	//----- nvinfo : EIATTR_CUDA_API_VERSION
	.align		4
        /*0000*/ 	.byte	0x04, 0x37
        /*0002*/ 	.short	(.L_11 - .L_10)
.L_10:
        /*0004*/ 	.word	0x00000082


	//----- nvinfo : EIATTR_KPARAM_INFO
	.align		4
.L_11:
        /*0008*/ 	.byte	0x04, 0x17
        /*000a*/ 	.short	(.L_13 - .L_12)
.L_12:
        /*000c*/ 	.word	0x00000000
        /*0010*/ 	.short	0x0002
        /*0012*/ 	.short	0x0010
        /*0014*/ 	.byte	0x00, 0xf0, 0x21, 0x00


	//----- nvinfo : EIATTR_KPARAM_INFO
	.align		4
.L_13:
        /*0018*/ 	.byte	0x04, 0x17
        /*001a*/ 	.short	(.L_15 - .L_14)
.L_14:
        /*001c*/ 	.word	0x00000000
        /*0020*/ 	.short	0x0001
        /*0022*/ 	.short	0x0008
        /*0024*/ 	.byte	0x00, 0xf5, 0x21, 0x00


	//----- nvinfo : EIATTR_KPARAM_INFO
	.align		4
.L_15:
        /*0028*/ 	.byte	0x04, 0x17
        /*002a*/ 	.short	(.L_17 - .L_16)
.L_16:
        /*002c*/ 	.word	0x00000000
        /*0030*/ 	.short	0x0000
        /*0032*/ 	.short	0x0000
        /*0034*/ 	.byte	0x00, 0xf5, 0x21, 0x00


	//----- nvinfo : EIATTR_SPARSE_MMA_MASK
	.align		4
.L_17:
        /*0038*/ 	.byte	0x03, 0x50
        /*003a*/ 	.short	0x0000


	//----- nvinfo : EIATTR_MAXREG_COUNT
	.align		4
        /*003c*/ 	.byte	0x03, 0x1b
        /*003e*/ 	.short	0x00ff


	//----- nvinfo : EIATTR_MERCURY_ISA_VERSION
	.align		4
        /*0040*/ 	.byte	0x03, 0x5f
        /*0042*/ 	.short	0x0101


	//----- nvinfo : EIATTR_VRC_CTA_INIT_COUNT
	.align		4
        /*0044*/ 	.byte	0x02, 0x4a
	.zero		1
	.zero		1


	//----- nvinfo : EIATTR_EXIT_INSTR_OFFSETS
	.align		4
        /*0048*/ 	.byte	0x04, 0x1c
        /*004a*/ 	.short	(.L_19 - .L_18)


	//   ....[0]....
.L_18:
        /*004c*/ 	.word	0x00000610


	//----- nvinfo : EIATTR_CRS_STACK_SIZE
	.align		4
.L_19:
        /*0050*/ 	.byte	0x04, 0x1e
        /*0052*/ 	.short	(.L_21 - .L_20)
.L_20:
        /*0054*/ 	.word	0x00000000


	//----- nvinfo : EIATTR_CBANK_PARAM_SIZE
	.align		4
.L_21:
        /*0058*/ 	.byte	0x03, 0x19
        /*005a*/ 	.short	0x0018


	//----- nvinfo : EIATTR_PARAM_CBANK
	.align		4
        /*005c*/ 	.byte	0x04, 0x0a
        /*005e*/ 	.short	(.L_23 - .L_22)
	.align		4
.L_22:
        /*0060*/ 	.word	index@(.nv.constant0._Z11mmul_kernelPdS_l)
        /*0064*/ 	.short	0x0380
        /*0066*/ 	.short	0x0018


	//----- nvinfo : EIATTR_SW_WAR
	.align		4
.L_23:
        /*0068*/ 	.byte	0x04, 0x36
        /*006a*/ 	.short	(.L_25 - .L_24)
.L_24:
        /*006c*/ 	.word	0x00000008
.L_25:


//--------------------- .nv.callgraph             --------------------------
	.section	.nv.callgraph,"",@"SHT_CUDA_CALLGRAPH"
	.align	4
	.sectionentsize	8
	.align		4
        /*0000*/ 	.word	0x00000000
	.align		4
        /*0004*/ 	.word	0xffffffff
	.align		4
        /*0008*/ 	.word	0x00000000
	.align		4
        /*000c*/ 	.word	0xfffffffe
	.align		4
        /*0010*/ 	.word	0x00000000
	.align		4
        /*0014*/ 	.word	0xfffffffd
	.align		4
        /*0018*/ 	.word	0x00000000
	.align		4
        /*001c*/ 	.word	0xfffffffc


//--------------------- .text._Z11mmul_kernelPdS_l --------------------------
	.section	.text._Z11mmul_kernelPdS_l,"ax",@progbits
	.align	128
        .global         _Z11mmul_kernelPdS_l
        .type           _Z11mmul_kernelPdS_l,@function
        .size           _Z11mmul_kernelPdS_l,(.L_x_9 - _Z11mmul_kernelPdS_l)
        .other          _Z11mmul_kernelPdS_l,@"STO_CUDA_ENTRY STV_DEFAULT"
_Z11mmul_kernelPdS_l:
.text._Z11mmul_kernelPdS_l:
[----:B------:R-:W-:Y:S01]  /*0000*/  LDC R1, c[0x0][0x37c] ;  /* 0x0000df00ff017b82 */ /* 0x000fe20000000800 */
[----:B------:R-:W0:Y:S01]  /*0010*/  LDCU.64 UR4, c[0x0][0x390] ;  /* 0x00007200ff0477ac */ /* 0x000e220008000a00 */
[----:B------:R-:W1:Y:S06]  /*0020*/  S2R R0, SR_TID.Y ;  /* 0x0000000000007919 */ /* 0x000e6c0000002200 */
[----:B------:R-:W1:Y:S01]  /*0030*/  LDC R29, c[0x0][0x364] ;  /* 0x0000d900ff1d7b82 */ /* 0x000e620000000800 */
[----:B------:R-:W2:Y:S07]  /*0040*/  S2R R11, SR_TID.X ;  /* 0x00000000000b7919 */ /* 0x000eae0000002100 */
[----:B------:R-:W2:Y:S01]  /*0050*/  LDC R10, c[0x0][0x360] ;  /* 0x0000d800ff0a7b82 */ /* 0x000ea20000000800 */
[----:B0-----:R-:W0:Y:S07]  /*0060*/  I2F.F64.S64 R6, UR4 ;  /* 0x0000000400067d12 */ /* 0x001e2e0008301c00 */
[----:B------:R-:W1:Y:S08]  /*0070*/  S2UR UR4, SR_CTAID.Y ;  /* 0x00000000000479c3 */ /* 0x000e700000002600 */
[----:B------:R-:W2:Y:S01]  /*0080*/  S2UR UR5, SR_CTAID.X ;  /* 0x00000000000579c3 */ /* 0x000ea20000002500 */
[----:B0-----:R-:W0:Y:S01]  /*0090*/  MUFU.RCP64H R3, R7 ;  /* 0x0000000700037308 */ /* 0x001e220000001800 */
[----:B------:R-:W-:-:S05]  /*00a0*/  VIADD R2, R7, 0x300402 ;  /* 0x0030040207027836 */ /* 0x000fca0000000000 */
[----:B------:R-:W-:Y:S01]  /*00b0*/  FSETP.GEU.AND P0, PT, |R2|, 5.8789094863358348022e-39, PT ;  /* 0x004004020200780b */ /* 0x000fe20003f0e200 */
[----:B-1----:R-:W-:Y:S01]  /*00c0*/  IMAD R29, R29, UR4, R0 ;  /* 0x000000041d1d7c24 */ /* 0x002fe2000f8e0200 */
[----:B0-----:R-:W-:-:S08]  /*00d0*/  DFMA R4, -R6, R2, 1 ;  /* 0x3ff000000604742b */ /* 0x001fd00000000102 */
[----:B------:R-:W-:-:S08]  /*00e0*/  DFMA R4, R4, R4, R4 ;  /* 0x000000040404722b */ /* 0x000fd00000000004 */
[----:B------:R-:W-:-:S08]  /*00f0*/  DFMA R4, R2, R4, R2 ;  /* 0x000000040204722b */ /* 0x000fd00000000002 */
[----:B------:R-:W-:-:S08]  /*0100*/  DFMA R8, -R6, R4, 1 ;  /* 0x3ff000000608742b */ /* 0x000fd00000000104 */
[----:B------:R-:W-:Y:S01]  /*0110*/  DFMA R2, R4, R8, R4 ;  /* 0x000000080402722b */ /* 0x000fe20000000004 */
[----:B--2---:R-:W-:Y:S01]  /*0120*/  IMAD R4, R10, UR5, R11 ;  /* 0x000000050a047c24 */ /* 0x004fe2000f8e020b */
[----:B------:R-:W-:Y:S09]  /*0130*/  @P0 BRA `(.L_x_0) ;  /* 0x0000000000180947 */ /* 0x000ff20003800000 */
[----:B------:R-:W-:-:S05]  /*0140*/  LOP3.LUT R0, R7, 0x7fffffff, RZ, 0xc0, !PT ;  /* 0x7fffffff07007812 */ /* 0x000fca00078ec0ff */
[----:B------:R-:W-:Y:S01]  /*0150*/  VIADD R8, R0, 0xfff00000 ;  /* 0xfff0000000087836 */ /* 0x000fe20000000000 */
[----:B------:R-:W-:-:S07]  /*0160*/  MOV R0, 0x180 ;  /* 0x0000018000007802 */ /* 0x000fce0000000f00 */
[----:B------:R-:W-:Y:S05]  /*0170*/  CALL.REL.NOINC `($__internal_0_$__cuda_sm20_dblrcp_rn_slowpath_v3) ;  /* 0x0000000400287944 */ /* 0x000fea0003c00000 */
[----:B------:R-:W-:Y:S02]  /*0180*/  IMAD.MOV.U32 R2, RZ, RZ, R6 ;  /* 0x000000ffff027224 */ /* 0x000fe400078e0006 */
[----:B------:R-:W-:-:S07]  /*0190*/  IMAD.MOV.U32 R3, RZ, RZ, R7 ;  /* 0x000000ffff037224 */ /* 0x000fce00078e0007 */
.L_x_0:
[----:B------:R-:W-:-:S07]  /*01a0*/  MOV R0, 0x1c0 ;  /* 0x000001c000007802 */ /* 0x000fce0000000f00 */
[----:B------:R-:W-:Y:S05]  /*01b0*/  CALL.REL.NOINC `($_Z11mmul_kernelPdS_l$__internal_accurate_pow) ;  /* 0x0000000400b87944 */ /* 0x000fea0003c00000 */
[C---:B------:R-:W-:Y:S01]  /*01c0*/  DADD R6, R2.reuse, 2 ;  /* 0x4000000002067429 */ /* 0x040fe20000000000 */
[----:B------:R-:W-:Y:S01]  /*01d0*/  ISETP.GE.AND P1, PT, R4, 0x1, PT ;  /* 0x000000010400780c */ /* 0x000fe20003f26270 */
[----:B------:R-:W-:Y:S01]  /*01e0*/  DSETP.NEU.AND P2, PT, R2, RZ, PT ;  /* 0x000000ff0200722a */ /* 0x000fe20003f4d000 */
[----:B------:R-:W0:Y:S01]  /*01f0*/  LDCU.64 UR4, c[0x0][0x358] ;  /* 0x00006b00ff0477ac */ /* 0x000e220008000a00 */
[----:B------:R-:W-:Y:S01]  /*0200*/  BSSY.RECONVERGENT B0, `(.L_x_1) ;  /* 0x0000038000007945 */ /* 0x000fe20003800200 */
[----:B------:R-:W-:-:S05]  /*0210*/  ISETP.EQ.OR P1, PT, R29, RZ, !P1 ;  /* 0x000000ff1d00720c */ /* 0x000fca0004f22670 */
[----:B------:R-:W-:Y:S01]  /*0220*/  LOP3.LUT R6, R7, 0x7ff00000, RZ, 0xc0, !PT ;  /* 0x7ff0000007067812 */ /* 0x000fe200078ec0ff */
[----:B------:R-:W-:-:S03]  /*0230*/  IMAD.MOV.U32 R7, RZ, RZ, R9 ;  /* 0x000000ffff077224 */ /* 0x000fc600078e0009 */
[----:B------:R-:W-:Y:S01]  /*0240*/  ISETP.NE.AND P0, PT, R6, 0x7ff00000, PT ;  /* 0x7ff000000600780c */ /* 0x000fe20003f05270 */
[----:B------:R-:W-:Y:S01]  /*0250*/  IMAD.MOV.U32 R6, RZ, RZ, R8 ;  /* 0x000000ffff067224 */ /* 0x000fe200078e0008 */
[----:B------:R-:W-:Y:S01]  /*0260*/  @!P2 CS2R R6, SRZ ;  /* 0x000000000006a805 */ /* 0x000fe2000001ff00 */
[----:B------:R-:W-:Y:S01]  /*0270*/  DSETP.NEU.AND P2, PT, R2, 1, PT ;  /* 0x3ff000000200742a */ /* 0x000fe20003f4d000 */
[----:B------:R-:W-:-:S09]  /*0280*/  CS2R R8, SRZ ;  /* 0x0000000000087805 */ /* 0x000fd2000001ff00 */
[----:B------:R-:W-:-:S14]  /*0290*/  DSETP.NEU.OR P0, PT, |R2|, +INF , P0 ;  /* 0x7ff000000200742a */ /* 0x000fdc000070d600 */
[----:B------:R-:W-:Y:S01]  /*02a0*/  @!P0 IMAD.MOV.U32 R6, RZ, RZ, 0x0 ;  /* 0x00000000ff068424 */ /* 0x000fe200078e00ff */
[----:B------:R-:W-:-:S04]  /*02b0*/  @!P0 MOV R7, 0x7ff00000 ;  /* 0x7ff0000000078802 */ /* 0x000fc80000000f00 */
[----:B------:R-:W-:Y:S02]  /*02c0*/  FSEL R2, R6, RZ, P2 ;  /* 0x000000ff06027208 */ /* 0x000fe40001000000 */
[----:B------:R-:W-:Y:S01]  /*02d0*/  FSEL R3, R7, 1.875, P2 ;  /* 0x3ff0000007037808 */ /* 0x000fe20001000000 */
[----:B0-----:R-:W-:Y:S06]  /*02e0*/  @P1 BRA `(.L_x_2) ;  /* 0x0000000000a41947 */ /* 0x001fec0003800000 */
[----:B------:R-:W0:Y:S02]  /*02f0*/  LDC.64 R6, c[0x0][0x390] ;  /* 0x0000e400ff067b82 */ /* 0x000e240000000a00 */
[----:B0-----:R-:W-:-:S04]  /*0300*/  IADD3 R0, P1, PT, R6, -0x1, RZ ;  /* 0xffffffff06007810 */ /* 0x001fc80007f3e0ff */
[----:B------:R-:W-:Y:S02]  /*0310*/  ISETP.GT.U32.AND P0, PT, R0, R29, PT ;  /* 0x0000001d0000720c */ /* 0x000fe40003f04070 */
[----:B------:R-:W-:-:S04]  /*0320*/  IADD3.X R10, PT, PT, R7, -0x1, RZ, P1, !PT ;  /* 0xffffffff070a7810 */ /* 0x000fc80000ffe4ff */
[----:B------:R-:W-:-:S13]  /*0330*/  ISETP.GT.AND.EX P0, PT, R10, RZ, PT, P0 ;  /* 0x000000ff0a00720c */ /* 0x000fda0003f04300 */
[----:B------:R-:W-:Y:S05]  /*0340*/  @!P0 BRA `(.L_x_2) ;  /* 0x00000000008c8947 */ /* 0x000fea0003800000 */
[----:B------:R-:W-:-:S04]  /*0350*/  ISETP.GT.U32.AND P0, PT, R0, R4, PT ;  /* 0x000000040000720c */ /* 0x000fc80003f04070 */
[----:B------:R-:W-:-:S13]  /*0360*/  ISETP.GT.U32.AND.EX P0, PT, R10, RZ, PT, P0 ;  /* 0x000000ff0a00720c */ /* 0x000fda0003f04100 */
[----:B------:R-:W-:Y:S05]  /*0370*/  @!P0 BRA `(.L_x_2) ;  /* 0x0000000000808947 */ /* 0x000fea0003800000 */
[----:B------:R-:W0:Y:S01]  /*0380*/  LDCU.64 UR6, c[0x0][0x388] ;  /* 0x00007100ff0677ac */ /* 0x000e220008000a00 */
[----:B------:R-:W-:Y:S02]  /*0390*/  VIADD R8, R4, 0xffffffff ;  /* 0xffffffff04087836 */ /* 0x000fe40000000000 */
[----:B------:R-:W-:Y:S02]  /*03a0*/  IMAD.MOV.U32 R9, RZ, RZ, RZ ;  /* 0x000000ffff097224 */ /* 0x000fe400078e00ff */
[C---:B------:R-:W-:Y:S02]  /*03b0*/  IMAD R13, R29.reuse, R7, RZ ;  /* 0x000000071d0d7224 */ /* 0x040fe400078e02ff */
[----:B------:R-:W-:-:S04]  /*03c0*/  IMAD.WIDE.U32 R8, R29, R6, R8 ;  /* 0x000000061d087225 */ /* 0x000fc800078e0008 */
[----:B------:R-:W-:Y:S02]  /*03d0*/  IMAD.IADD R9, R9, 0x1, R13 ;  /* 0x0000000109097824 */ /* 0x000fe400078e020d */
[----:B------:R-:W-:Y:S02]  /*03e0*/  IMAD.MOV.U32 R5, RZ, RZ, RZ ;  /* 0x000000ffff057224 */ /* 0x000fe400078e00ff */
[C---:B------:R-:W-:Y:S02]  /*03f0*/  VIADD R19, R29.reuse, 0xffffffff ;  /* 0xffffffff1d137836 */ /* 0x040fe40000000000 */
[----:B------:R-:W-:Y:S01]  /*0400*/  IMAD.WIDE.U32 R10, R29, R6, R4 ;  /* 0x000000061d0a7225 */ /* 0x000fe200078e0004 */
[----:B0-----:R-:W-:-:S03]  /*0410*/  LEA R14, P0, R8, UR6, 0x3 ;  /* 0x00000006080e7c11 */ /* 0x001fc6000f8018ff */
[----:B------:R-:W-:Y:S01]  /*0420*/  IMAD.IADD R11, R13, 0x1, R11 ;  /* 0x000000010d0b7824 */ /* 0x000fe200078e020b */
[----:B------:R-:W-:Y:S02]  /*0430*/  LEA.HI.X R15, R8, UR7, R9, 0x3, P0 ;  /* 0x00000007080f7c11 */ /* 0x000fe400080f1c09 */
[C---:B------:R-:W-:Y:S01]  /*0440*/  LEA R16, P0, R10.reuse, UR6, 0x3 ;  /* 0x000000060a107c11 */ /* 0x040fe2000f8018ff */
[CC--:B------:R-:W-:Y:S02]  /*0450*/  IMAD.WIDE.U32 R12, R19.reuse, R6.reuse, R4 ;  /* 0x00000006130c7225 */ /* 0x0c0fe400078e0004 */
[----:B------:R-:W2:Y:S01]  /*0460*/  LDG.E.64 R8, desc[UR4][R14.64] ;  /* 0x000000040e087981 */ /* 0x000ea2000c1e1b00 */
[----:B------:R-:W-:Y:S01]  /*0470*/  LEA.HI.X R17, R10, UR7, R11, 0x3, P0 ;  /* 0x000000070a117c11 */ /* 0x000fe200080f1c0b */
[----:B------:R-:W-:Y:S01]  /*0480*/  IMAD R19, R19, R7, R13 ;  /* 0x0000000713137224 */ /* 0x000fe200078e020d */
[----:B------:R-:W-:Y:S02]  /*0490*/  IADD3 R23, PT, PT, R29, 0x1, RZ ;  /* 0x000000011d177810 */ /* 0x000fe40007ffe0ff */
[C---:B------:R-:W-:Y:S01]  /*04a0*/  LEA R18, P0, R12.reuse, UR6, 0x3 ;  /* 0x000000060c127c11 */ /* 0x040fe2000f8018ff */
[----:B------:R-:W3:Y:S02]  /*04b0*/  LDG.E.64 R10, desc[UR4][R16.64+0x8] ;  /* 0x00000804100a7981 */ /* 0x000ee4000c1e1b00 */
[----:B------:R-:W-:Y:S01]  /*04c0*/  IMAD.WIDE.U32 R20, R23, R6, R4 ;  /* 0x0000000617147225 */ /* 0x000fe200078e0004 */
[----:B------:R-:W-:-:S03]  /*04d0*/  LEA.HI.X R19, R12, UR7, R19, 0x3, P0 ;  /* 0x000000070c137c11 */ /* 0x000fc600080f1c13 */
[----:B------:R-:W-:Y:S01]  /*04e0*/  IMAD R23, R23, R7, R21 ;  /* 0x0000000717177224 */ /* 0x000fe200078e0215 */
[C---:B------:R-:W-:Y:S01]  /*04f0*/  LEA R12, P0, R20.reuse, UR6, 0x3 ;  /* 0x00000006140c7c11 */ /* 0x040fe2000f8018ff */
[----:B------:R-:W4:Y:S03]  /*0500*/  LDG.E.64 R6, desc[UR4][R18.64] ;  /* 0x0000000412067981 */ /* 0x000f26000c1e1b00 */
[----:B------:R-:W-:-:S06]  /*0510*/  LEA.HI.X R13, R20, UR7, R23, 0x3, P0 ;  /* 0x00000007140d7c11 */ /* 0x000fcc00080f1c17 */
[----:B------:R-:W5:Y:S01]  /*0520*/  LDG.E.64 R12, desc[UR4][R12.64] ;  /* 0x000000040c0c7981 */ /* 0x000f62000c1e1b00 */
[----:B--2---:R-:W-:-:S08]  /*0530*/  DADD R2, R8, R2 ;  /* 0x0000000008027229 */ /* 0x004fd00000000002 */
[----:B---3--:R-:W-:-:S08]  /*0540*/  DADD R2, R2, R10 ;  /* 0x0000000002027229 */ /* 0x008fd0000000000a */
[----:B----4-:R-:W-:-:S08]  /*0550*/  DADD R2, R2, R6 ;  /* 0x0000000002027229 */ /* 0x010fd00000000006 */
[----:B-----5:R-:W-:-:S08]  /*0560*/  DADD R2, R2, R12 ;  /* 0x0000000002027229 */ /* 0x020fd0000000000c */
[----:B------:R-:W-:-:S11]  /*0570*/  DMUL R8, R2, 0.25 ;  /* 0x3fd0000002087828 */ /* 0x000fd60000000000 */
.L_x_2:
[----:B------:R-:W-:Y:S05]  /*0580*/  BSYNC.RECONVERGENT B0 ;  /* 0x0000000000007941 */ /* 0x000fea0003800200 */
.L_x_1:
[----:B------:R-:W0:Y:S01]  /*0590*/  LDCU.64 UR8, c[0x0][0x390] ;  /* 0x00007200ff0877ac */ /* 0x000e220008000a00 */
[--C-:B------:R-:W-:Y:S01]  /*05a0*/  SHF.R.S32.HI R5, RZ, 0x1f, R4.reuse ;  /* 0x0000001fff057819 */ /* 0x100fe20000011404 */
[----:B------:R-:W1:Y:S02]  /*05b0*/  LDCU.64 UR6, c[0x0][0x380] ;  /* 0x00007000ff0677ac */ /* 0x000e640008000a00 */
[----:B0-----:R-:W-:-:S04]  /*05c0*/  IMAD.WIDE.U32 R2, R29, UR8, R4 ;  /* 0x000000081d027c25 */ /* 0x001fc8000f8e0004 */
[----:B------:R-:W-:Y:S01]  /*05d0*/  IMAD R29, R29, UR9, R3 ;  /* 0x000000091d1d7c24 */ /* 0x000fe2000f8e0203 */
[----:B-1----:R-:W-:-:S04]  /*05e0*/  LEA R4, P0, R2, UR6, 0x3 ;  /* 0x0000000602047c11 */ /* 0x002fc8000f8018ff */
[----:B------:R-:W-:-:S05]  /*05f0*/  LEA.HI.X R5, R2, UR7, R29, 0x3, P0 ;  /* 0x0000000702057c11 */ /* 0x000fca00080f1c1d */
[----:B------:R-:W-:Y:S01]  /*0600*/  STG.E.64 desc[UR4][R4.64], R8 ;  /* 0x0000000804007986 */ /* 0x000fe2000c101b04 */
[----:B------:R-:W-:Y:S05]  /*0610*/  EXIT ;  /* 0x000000000000794d */ /* 0x000fea0003800000 */
        .weak           $__internal_0_$__cuda_sm20_dblrcp_rn_slowpath_v3
        .type           $__internal_0_$__cuda_sm20_dblrcp_rn_slowpath_v3,@function
        .size           $__internal_0_$__cuda_sm20_dblrcp_rn_slowpath_v3,($_Z11mmul_kernelPdS_l$__internal_accurate_pow - $__internal_0_$__cuda_sm20_dblrcp_rn_slowpath_v3)
$__internal_0_$__cuda_sm20_dblrcp_rn_slowpath_v3:
[----:B------:R-:W-:Y:S02]  /*0620*/  IMAD.MOV.U32 R2, RZ, RZ, R6 ;  /* 0x000000ffff027224 */ /* 0x000fe400078e0006 */
[----:B------:R-:W-:-:S06]  /*0630*/  IMAD.MOV.U32 R3, RZ, RZ, R7 ;  /* 0x000000ffff037224 */ /* 0x000fcc00078e0007 */
[----:B------:R-:W-:-:S14]  /*0640*/  DSETP.GTU.AND P0, PT, |R2|, +INF , PT ;  /* 0x7ff000000200742a */ /* 0x000fdc0003f0c200 */
[----:B------:R-:W-:Y:S05]  /*0650*/  @P0 BRA `(.L_x_3) ;  /* 0x00000000007c0947 */ /* 0x000fea0003800000 */
[----:B------:R-:W-:-:S05]  /*0660*/  LOP3.LUT R9, R7, 0x7fffffff, RZ, 0xc0, !PT ;  /* 0x7fffffff07097812 */ /* 0x000fca00078ec0ff */
[----:B------:R-:W-:-:S05]  /*0670*/  VIADD R6, R9, 0xffffffff ;  /* 0xffffffff09067836 */ /* 0x000fca0000000000 */
[----:B------:R-:W-:-:S13]  /*0680*/  ISETP.GE.U32.AND P0, PT, R6, 0x7fefffff, PT ;  /* 0x7fefffff0600780c */ /* 0x000fda0003f06070 */
[----:B------:R-:W-:Y:S01]  /*0690*/  @P0 LOP3.LUT R7, R3, 0x7ff00000, RZ, 0x3c, !PT ;  /* 0x7ff0000003070812 */ /* 0x000fe200078e3cff */
[----:B------:R-:W-:Y:S01]  /*06a0*/  @P0 IMAD.MOV.U32 R6, RZ, RZ, RZ ;  /* 0x000000ffff060224 */ /* 0x000fe200078e00ff */
[----:B------:R-:W-:Y:S06]  /*06b0*/  @P0 BRA `(.L_x_4) ;  /* 0x00000000006c0947 */ /* 0x000fec0003800000 */
[----:B------:R-:W-:-:S13]  /*06c0*/  ISETP.GE.U32.AND P0, PT, R9, 0x1000001, PT ;  /* 0x010000010900780c */ /* 0x000fda0003f06070 */
[----:B------:R-:W-:Y:S05]  /*06d0*/  @!P0 BRA `(.L_x_5) ;  /* 0x0000000000348947 */ /* 0x000fea0003800000 */
[----:B------:R-:W-:Y:S02]  /*06e0*/  VIADD R7, R3, 0xc0200000 ;  /* 0xc020000003077836 */ /* 0x000fe40000000000 */
[----:B------:R-:W-:Y:S02]  /*06f0*/  IMAD.MOV.U32 R6, RZ, RZ, R2 ;  /* 0x000000ffff067224 */ /* 0x000fe400078e0002 */
[----:B------:R-:W0:Y:S04]  /*0700*/  MUFU.RCP64H R9, R7 ;  /* 0x0000000700097308 */ /* 0x000e280000001800 */
[----:B0-----:R-:W-:-:S08]  /*0710*/  DFMA R10, -R6, R8, 1 ;  /* 0x3ff00000060a742b */ /* 0x001fd00000000108 */
[----:B------:R-:W-:-:S08]  /*0720*/  DFMA R10, R10, R10, R10 ;  /* 0x0000000a0a0a722b */ /* 0x000fd0000000000a */
[----:B------:R-:W-:-:S08]  /*0730*/  DFMA R10, R8, R10, R8 ;  /* 0x0000000a080a722b */ /* 0x000fd00000000008 */
[----:B------:R-:W-:-:S08]  /*0740*/  DFMA R8, -R6, R10, 1 ;  /* 0x3ff000000608742b */ /* 0x000fd0000000010a */
[----:B------:R-:W-:-:S08]  /*0750*/  DFMA R8, R10, R8, R10 ;  /* 0x000000080a08722b */ /* 0x000fd0000000000a */
[----:B------:R-:W-:-:S08]  /*0760*/  DMUL R8, R8, 2.2250738585072013831e-308 ;  /* 0x0010000008087828 */ /* 0x000fd00000000000 */
[----:B------:R-:W-:-:S08]  /*0770*/  DFMA R2, -R2, R8, 1 ;  /* 0x3ff000000202742b */ /* 0x000fd00000000108 */
[----:B------:R-:W-:-:S08]  /*0780*/  DFMA R2, R2, R2, R2 ;  /* 0x000000020202722b */ /* 0x000fd00000000002 */
[----:B------:R-:W-:Y:S01]  /*0790*/  DFMA R6, R8, R2, R8 ;  /* 0x000000020806722b */ /* 0x000fe20000000008 */
[----:B------:R-:W-:Y:S10]  /*07a0*/  BRA `(.L_x_4) ;  /* 0x0000000000307947 */ /* 0x000ff40003800000 */
.L_x_5:
[----:B------:R-:W-:Y:S01]  /*07b0*/  DMUL R2, R2, 8.11296384146066816958e+31 ;  /* 0x4690000002027828 */ /* 0x000fe20000000000 */
[----:B------:R-:W-:-:S05]  /*07c0*/  MOV R6, R8 ;  /* 0x0000000800067202 */ /* 0x000fca0000000f00 */
[----:B------:R-:W0:Y:S02]  /*07d0*/  MUFU.RCP64H R7, R3 ;  /* 0x0000000300077308 */ /* 0x000e240000001800 */
[----:B0-----:R-:W-:-:S08]  /*07e0*/  DFMA R8, -R2, R6, 1 ;  /* 0x3ff000000208742b */ /* 0x001fd00000000106 */
[----:B------:R-:W-:-:S08]  /*07f0*/  DFMA R8, R8, R8, R8 ;  /* 0x000000080808722b */ /* 0x000fd00000000008 */
[----:B------:R-:W-:-:S08]  /*0800*/  DFMA R8, R6, R8, R6 ;  /* 0x000000080608722b */ /* 0x000fd00000000006 */
[----:B------:R-:W-:-:S08]  /*0810*/  DFMA R6, -R2, R8, 1 ;  /* 0x3ff000000206742b */ /* 0x000fd00000000108 */
[----:B------:R-:W-:-:S08]  /*0820*/  DFMA R6, R8, R6, R8 ;  /* 0x000000060806722b */ /* 0x000fd00000000008 */
[----:B------:R-:W-:Y:S01]  /*0830*/  DMUL R6, R6, 8.11296384146066816958e+31 ;  /* 0x4690000006067828 */ /* 0x000fe20000000000 */
[----:B------:R-:W-:Y:S10]  /*0840*/  BRA `(.L_x_4) ;  /* 0x0000000000087947 */ /* 0x000ff40003800000 */
.L_x_3:
[----:B------:R-:W-:Y:S01]  /*0850*/  LOP3.LUT R7, R3, 0x80000, RZ, 0xfc, !PT ;  /* 0x0008000003077812 */ /* 0x000fe200078efcff */
[----:B------:R-:W-:-:S07]  /*0860*/  IMAD.MOV.U32 R6, RZ, RZ, R2 ;  /* 0x000000ffff067224 */ /* 0x000fce00078e0002 */
.L_x_4:
[----:B------:R-:W-:Y:S02]  /*0870*/  IMAD.MOV.U32 R2, RZ, RZ, R0 ;  /* 0x000000ffff027224 */ /* 0x000fe400078e0000 */
[----:B------:R-:W-:-:S04]  /*0880*/  IMAD.MOV.U32 R3, RZ, RZ, 0x0 ;  /* 0x00000000ff037424 */ /* 0x000fc800078e00ff */
[----:B------:R-:W-:Y:S05]  /*0890*/  RET.REL.NODEC R2 `(_Z11mmul_kernelPdS_l) ;  /* 0xfffffff402d87950 */ /* 0x000fea0003c3ffff */
        .type           $_Z11mmul_kernelPdS_l$__internal_accurate_pow,@function
        .size           $_Z11mmul_kernelPdS_l$__internal_accurate_pow,(.L_x_9 - $_Z11mmul_kernelPdS_l$__internal_accurate_pow)
$_Z11mmul_kernelPdS_l$__internal_accurate_pow:
[----:B------:R-:W-:Y:S01]  /*08a0*/  DADD R6, -RZ, |R2| ;  /* 0x00000000ff067229 */ /* 0x000fe20000000502 */
[----:B------:R-:W-:Y:S01]  /*08b0*/  IMAD.MOV.U32 R20, RZ, RZ, RZ ;  /* 0x000000ffff147224 */ /* 0x000fe200078e00ff */
[----:B------:R-:W-:Y:S01]  /*08c0*/  MOV R19, 0x3ed0f5d2 ;  /* 0x3ed0f5d200137802 */ /* 0x000fe20000000f00 */
[----:B------:R-:W-:Y:S01]  /*08d0*/  IMAD.MOV.U32 R18, RZ, RZ, 0x41ad3b5a ;  /* 0x41ad3b5aff127424 */ /* 0x000fe200078e00ff */
[----:B------:R-:W-:Y:S01]  /*08e0*/  UMOV UR4, 0x7d2cafe2 ;  /* 0x7d2cafe200047882 */ /* 0x000fe20000000000 */
[----:B------:R-:W-:Y:S01]  /*08f0*/  UMOV UR5, 0x3eb0f5ff ;  /* 0x3eb0f5ff00057882 */ /* 0x000fe20000000000 */
[----:B------:R-:W-:Y:S01]  /*0900*/  UMOV UR6, 0x3b39803f ;  /* 0x3b39803f00067882 */ /* 0x000fe20000000000 */
[----:B------:R-:W-:-:S03]  /*0910*/  UMOV UR7, 0x3c7abc9e ;  /* 0x3c7abc9e00077882 */ /* 0x000fc60000000000 */
[----:B------:R-:W-:Y:S01]  /*0920*/  ISETP.GT.U32.AND P0, PT, R7, 0xfffff, PT ;  /* 0x000fffff0700780c */ /* 0x000fe20003f04070 */
[----:B------:R-:W-:-:S12]  /*0930*/  IMAD.MOV.U32 R10, RZ, RZ, R7 ;  /* 0x000000ffff0a7224 */ /* 0x000fd800078e0007 */
[----:B------:R-:W-:-:S10]  /*0940*/  @!P0 DMUL R8, R6, 1.80143985094819840000e+16 ;  /* 0x4350000006088828 */ /* 0x000fd40000000000 */
[----:B------:R-:W-:Y:S01]  /*0950*/  @!P0 IMAD.MOV.U32 R10, RZ, RZ, R9 ;  /* 0x000000ffff0a8224 */ /* 0x000fe200078e0009 */
[----:B------:R-:W-:-:S04]  /*0960*/  @!P0 MOV R6, R8 ;  /* 0x0000000800068202 */ /* 0x000fc80000000f00 */
[----:B------:R-:W-:Y:S01]  /*0970*/  LOP3.LUT R10, R10, 0x800fffff, RZ, 0xc0, !PT ;  /* 0x800fffff0a0a7812 */ /* 0x000fe200078ec0ff */
[----:B------:R-:W-:Y:S01]  /*0980*/  IMAD.MOV.U32 R14, RZ, RZ, R6 ;  /* 0x000000ffff0e7224 */ /* 0x000fe200078e0006 */
[----:B------:R-:W-:Y:S02]  /*0990*/  SHF.R.U32.HI R6, RZ, 0x14, R7 ;  /* 0x00000014ff067819 */ /* 0x000fe40000011607 */
[----:B------:R-:W-:Y:S02]  /*09a0*/  LOP3.LUT R15, R10, 0x3ff00000, RZ, 0xfc, !PT ;  /* 0x3ff000000a0f7812 */ /* 0x000fe400078efcff */
[----:B------:R-:W-:Y:S02]  /*09b0*/  @!P0 LEA.HI R6, R9, 0xffffffca, RZ, 0xc ;  /* 0xffffffca09068811 */ /* 0x000fe400078f60ff */
[----:B------:R-:W-:-:S03]  /*09c0*/  ISETP.GE.U32.AND P1, PT, R15, 0x3ff6a09f, PT ;  /* 0x3ff6a09f0f00780c */ /* 0x000fc60003f26070 */
[----:B------:R-:W-:-:S10]  /*09d0*/  VIADD R7, R6, 0xfffffc01 ;  /* 0xfffffc0106077836 */ /* 0x000fd40000000000 */
[----:B------:R-:W-:Y:S02]  /*09e0*/  @P1 VIADD R11, R15, 0xfff00000 ;  /* 0xfff000000f0b1836 */ /* 0x000fe40000000000 */
[----:B------:R-:W-:Y:S02]  /*09f0*/  @P1 VIADD R7, R6, 0xfffffc02 ;  /* 0xfffffc0206071836 */ /* 0x000fe40000000000 */
[----:B------:R-:W-:-:S03]  /*0a00*/  @P1 IMAD.MOV.U32 R15, RZ, RZ, R11 ;  /* 0x000000ffff0f1224 */ /* 0x000fc600078e000b */
[----:B------:R-:W-:Y:S01]  /*0a10*/  LOP3.LUT R6, R7, 0x80000000, RZ, 0x3c, !PT ;  /* 0x8000000007067812 */ /* 0x000fe200078e3cff */
[----:B------:R-:W-:Y:S02]  /*0a20*/  IMAD.MOV.U32 R7, RZ, RZ, 0x43300000 ;  /* 0x43300000ff077424 */ /* 0x000fe400078e00ff */
[C---:B------:R-:W-:Y:S02]  /*0a30*/  DADD R12, R14.reuse, 1 ;  /* 0x3ff000000e0c7429 */ /* 0x040fe40000000000 */
[----:B------:R-:W-:-:S04]  /*0a40*/  DADD R14, R14, -1 ;  /* 0xbff000000e0e7429 */ /* 0x000fc80000000000 */
[----:B------:R-:W0:Y:S02]  /*0a50*/  MUFU.RCP64H R21, R13 ;  /* 0x0000000d00157308 */ /* 0x000e240000001800 */
[----:B0-----:R-:W-:-:S08]  /*0a60*/  DFMA R10, -R12, R20, 1 ;  /* 0x3ff000000c0a742b */ /* 0x001fd00000000114 */
[----:B------:R-:W-:-:S08]  /*0a70*/  DFMA R10, R10, R10, R10 ;  /* 0x0000000a0a0a722b */ /* 0x000fd0000000000a */
[----:B------:R-:W-:-:S08]  /*0a80*/  DFMA R20, R20, R10, R20 ;  /* 0x0000000a1414722b */ /* 0x000fd00000000014 */
[----:B------:R-:W-:-:S08]  /*0a90*/  DMUL R10, R14, R20 ;  /* 0x000000140e0a7228 */ /* 0x000fd00000000000 */
[----:B------:R-:W-:-:S08]  /*0aa0*/  DFMA R10, R14, R20, R10 ;  /* 0x000000140e0a722b */ /* 0x000fd0000000000a */
[-C--:B------:R-:W-:Y:S02]  /*0ab0*/  DMUL R16, R10, R10.reuse ;  /* 0x0000000a0a107228 */ /* 0x080fe40000000000 */
[----:B------:R-:W-:Y:S02]  /*0ac0*/  DADD R22, R14, -R10 ;  /* 0x000000000e167229 */ /* 0x000fe4000000080a */
[----:B------:R-:W-:-:S04]  /*0ad0*/  DMUL R26, R10, R10 ;  /* 0x0000000a0a1a7228 */ /* 0x000fc80000000000 */
[----:B------:R-:W-:Y:S01]  /*0ae0*/  DFMA R12, R16, UR4, R18 ;  /* 0x00000004100c7c2b */ /* 0x000fe20008000012 */
[----:B------:R-:W-:Y:S01]  /*0af0*/  UMOV UR4, 0x75488a3f ;  /* 0x75488a3f00047882 */ /* 0x000fe20000000000 */
[----:B------:R-:W-:Y:S01]  /*0b00*/  UMOV UR5, 0x3ef3b20a ;  /* 0x3ef3b20a00057882 */ /* 0x000fe20000000000 */
[----:B------:R-:W-:-:S05]  /*0b10*/  DADD R22, R22, R22 ;  /* 0x0000000016167229 */ /* 0x000fca0000000016 */
[----:B------:R-:W-:Y:S01]  /*0b20*/  DFMA R12, R16, R12, UR4 ;  /* 0x00000004100c7e2b */ /* 0x000fe2000800000c */
[----:B------:R-:W-:Y:S01]  /*0b30*/  UMOV UR4, 0xe4faecd5 ;  /* 0xe4faecd500047882 */ /* 0x000fe20000000000 */
[----:B------:R-:W-:Y:S01]  /*0b40*/  UMOV UR5, 0x3f1745cd ;  /* 0x3f1745cd00057882 */ /* 0x000fe20000000000 */
[----:B------:R-:W-:-:S05]  /*0b50*/  DFMA R14, R14, -R10, R22 ;  /* 0x8000000a0e0e722b */ /* 0x000fca0000000016 */
[----:B------:R-:W-:Y:S01]  /*0b60*/  DFMA R12, R16, R12, UR4 ;  /* 0x00000004100c7e2b */ /* 0x000fe2000800000c */
[----:B------:R-:W-:Y:S01]  /*0b70*/  UMOV UR4, 0x258a578b ;  /* 0x258a578b00047882 */ /* 0x000fe20000000000 */
[----:B------:R-:W-:Y:S01]  /*0b80*/  UMOV UR5, 0x3f3c71c7 ;  /* 0x3f3c71c700057882 */ /* 0x000fe20000000000 */
[----:B------:R-:W-:Y:S02]  /*0b90*/  DMUL R14, R20, R14 ;  /* 0x0000000e140e7228 */ /* 0x000fe40000000000 */
[----:B------:R-:W-:-:S03]  /*0ba0*/  DFMA R20, R10, R10, -R26 ;  /* 0x0000000a0a14722b */ /* 0x000fc6000000081a */
[----:B------:R-:W-:Y:S01]  /*0bb0*/  DFMA R12, R16, R12, UR4 ;  /* 0x00000004100c7e2b */ /* 0x000fe2000800000c */
[----:B------:R-:W-:Y:S01]  /*0bc0*/  UMOV UR4, 0x9242b910 ;  /* 0x9242b91000047882 */ /* 0x000fe20000000000 */
[----:B------:R-:W-:-:S06]  /*0bd0*/  UMOV UR5, 0x3f624924 ;  /* 0x3f62492400057882 */ /* 0x000fcc0000000000 */
[----:B------:R-:W-:Y:S01]  /*0be0*/  DFMA R12, R16, R12, UR4 ;  /* 0x00000004100c7e2b */ /* 0x000fe2000800000c */
[----:B------:R-:W-:Y:S01]  /*0bf0*/  UMOV UR4, 0x99999dfb ;  /* 0x99999dfb00047882 */ /* 0x000fe20000000000 */
[----:B------:R-:W-:-:S06]  /*0c00*/  UMOV UR5, 0x3f899999 ;  /* 0x3f89999900057882 */ /* 0x000fcc0000000000 */
[----:B------:R-:W-:Y:S01]  /*0c10*/  DFMA R18, R16, R12, UR4 ;  /* 0x0000000410127e2b */ /* 0x000fe2000800000c */
[----:B------:R-:W-:Y:S01]  /*0c20*/  UMOV UR4, 0x55555555 ;  /* 0x5555555500047882 */ /* 0x000fe20000000000 */
[----:B------:R-:W-:-:S06]  /*0c30*/  UMOV UR5, 0x3fb55555 ;  /* 0x3fb5555500057882 */ /* 0x000fcc0000000000 */
[----:B------:R-:W-:-:S08]  /*0c40*/  DFMA R12, R16, R18, UR4 ;  /* 0x00000004100c7e2b */ /* 0x000fd00008000012 */
[----:B------:R-:W-:Y:S01]  /*0c50*/  DADD R22, -R12, UR4 ;  /* 0x000000040c167e29 */ /* 0x000fe20008000100 */
[----:B------:R-:W-:Y:S01]  /*0c60*/  UMOV UR4, 0xb9e7b0 ;  /* 0x00b9e7b000047882 */ /* 0x000fe20000000000 */
[----:B------:R-:W-:-:S06]  /*0c70*/  UMOV UR5, 0x3c46a4cb ;  /* 0x3c46a4cb00057882 */ /* 0x000fcc0000000000 */
[----:B------:R-:W-:Y:S02]  /*0c80*/  DFMA R18, R16, R18, R22 ;  /* 0x000000121012722b */ /* 0x000fe40000000016 */
[----:B------:R-:W-:Y:S01]  /*0c90*/  DMUL R16, R10, R26 ;  /* 0x0000001a0a107228 */ /* 0x000fe20000000000 */
[----:B------:R-:W-:Y:S02]  /*0ca0*/  VIADD R23, R15, 0x100000 ;  /* 0x001000000f177836 */ /* 0x000fe40000000000 */
[----:B------:R-:W-:-:S03]  /*0cb0*/  IMAD.MOV.U32 R22, RZ, RZ, R14 ;  /* 0x000000ffff167224 */ /* 0x000fc600078e000e */
[----:B------:R-:W-:Y:S01]  /*0cc0*/  DADD R18, R18, -UR4 ;  /* 0x8000000412127e29 */ /* 0x000fe20008000000 */
[----:B------:R-:W-:Y:S01]  /*0cd0*/  UMOV UR4, 0x80000000 ;  /* 0x8000000000047882 */ /* 0x000fe20000000000 */
[C---:B------:R-:W-:Y:S01]  /*0ce0*/  DFMA R24, R10.reuse, R26, -R16 ;  /* 0x0000001a0a18722b */ /* 0x040fe20000000810 */
[----:B------:R-:W-:Y:S01]  /*0cf0*/  UMOV UR5, 0x43300000 ;  /* 0x4330000000057882 */ /* 0x000fe20000000000 */
[----:B------:R-:W-:-:S04]  /*0d00*/  DFMA R20, R10, R22, R20 ;  /* 0x000000160a14722b */ /* 0x000fc80000000014 */
[----:B------:R-:W-:Y:S02]  /*0d10*/  DADD R22, R12, R18 ;  /* 0x000000000c167229 */ /* 0x000fe40000000012 */
[----:B------:R-:W-:-:S06]  /*0d20*/  DFMA R24, R14, R26, R24 ;  /* 0x0000001a0e18722b */ /* 0x000fcc0000000018 */
[----:B------:R-:W-:Y:S02]  /*0d30*/  DMUL R26, R22, R16 ;  /* 0x00000010161a7228 */ /* 0x000fe40000000000 */
[----:B------:R-:W-:Y:S02]  /*0d40*/  DFMA R20, R10, R20, R24 ;  /* 0x000000140a14722b */ /* 0x000fe40000000018 */
[----:B------:R-:W-:-:S04]  /*0d50*/  DADD R24, R12, -R22 ;  /* 0x000000000c187229 */ /* 0x000fc80000000816 */
[----:B------:R-:W-:-:S04]  /*0d60*/  DFMA R12, R22, R16, -R26 ;  /* 0x00000010160c722b */ /* 0x000fc8000000081a */
[----:B------:R-:W-:-:S04]  /*0d70*/  DADD R24, R18, R24 ;  /* 0x0000000012187229 */ /* 0x000fc80000000018 */
[----:B------:R-:W-:-:S08]  /*0d80*/  DFMA R12, R22, R20, R12 ;  /* 0x00000014160c722b */ /* 0x000fd0000000000c */
[----:B------:R-:W-:-:S08]  /*0d90*/  DFMA R24, R24, R16, R12 ;  /* 0x000000101818722b */ /* 0x000fd0000000000c */
[----:B------:R-:W-:-:S08]  /*0da0*/  DADD R16, R26, R24 ;  /* 0x000000001a107229 */ /* 0x000fd00000000018 */
[--C-:B------:R-:W-:Y:S02]  /*0db0*/  DADD R12, R10, R16.reuse ;  /* 0x000000000a0c7229 */ /* 0x100fe40000000010 */
[----:B------:R-:W-:-:S06]  /*0dc0*/  DADD R26, R26, -R16 ;  /* 0x000000001a1a7229 */ /* 0x000fcc0000000810 */
[----:B------:R-:W-:Y:S02]  /*0dd0*/  DADD R10, R10, -R12 ;  /* 0x000000000a0a7229 */ /* 0x000fe4000000080c */
[----:B------:R-:W-:-:S06]  /*0de0*/  DADD R26, R24, R26 ;  /* 0x00000000181a7229 */ /* 0x000fcc000000001a */
[----:B------:R-:W-:-:S08]  /*0df0*/  DADD R10, R16, R10 ;  /* 0x00000000100a7229 */ /* 0x000fd0000000000a */
[----:B------:R-:W-:-:S08]  /*0e00*/  DADD R10, R26, R10 ;  /* 0x000000001a0a7229 */ /* 0x000fd0000000000a */
[----:B------:R-:W-:Y:S02]  /*0e10*/  DADD R10, R14, R10 ;  /* 0x000000000e0a7229 */ /* 0x000fe4000000000a */
[----:B------:R-:W-:Y:S01]  /*0e20*/  DADD R14, R6, -UR4 ;  /* 0x80000004060e7e29 */ /* 0x000fe20008000000 */
[----:B------:R-:W-:Y:S01]  /*0e30*/  UMOV UR4, 0xfefa39ef ;  /* 0xfefa39ef00047882 */ /* 0x000fe20000000000 */
[----:B------:R-:W-:-:S04]  /*0e40*/  UMOV UR5, 0x3fe62e42 ;  /* 0x3fe62e4200057882 */ /* 0x000fc80000000000 */
[----:B------:R-:W-:-:S08]  /*0e50*/  DADD R8, R12, R10 ;  /* 0x000000000c087229 */ /* 0x000fd0000000000a */
[--C-:B------:R-:W-:Y:S02]  /*0e60*/  DFMA R6, R14, UR4, R8.reuse ;  /* 0x000000040e067c2b */ /* 0x100fe40008000008 */
[----:B------:R-:W-:-:S06]  /*0e70*/  DADD R12, R12, -R8 ;  /* 0x000000000c0c7229 */ /* 0x000fcc0000000808 */
[----:B------:R-:W-:Y:S02]  /*0e80*/  DFMA R16, R14, -UR4, R6 ;  /* 0x800000040e107c2b */ /* 0x000fe40008000006 */
[----:B------:R-:W-:-:S06]  /*0e90*/  DADD R12, R10, R12 ;  /* 0x000000000a0c7229 */ /* 0x000fcc000000000c */
[----:B------:R-:W-:-:S08]  /*0ea0*/  DADD R16, -R8, R16 ;  /* 0x0000000008107229 */ /* 0x000fd00000000110 */
[----:B------:R-:W-:-:S08]  /*0eb0*/  DADD R12, R12, -R16 ;  /* 0x000000000c0c7229 */ /* 0x000fd00000000810 */
[----:B------:R-:W-:-:S08]  /*0ec0*/  DFMA R12, R14, UR6, R12 ;  /* 0x000000060e0c7c2b */ /* 0x000fd0000800000c */
[----:B------:R-:W-:-:S08]  /*0ed0*/  DADD R8, R6, R12 ;  /* 0x0000000006087229 */ /* 0x000fd0000000000c */
[----:B------:R-:W-:Y:S02]  /*0ee0*/  DADD R10, R6, -R8 ;  /* 0x00000000060a7229 */ /* 0x000fe40000000808 */
[----:B------:R-:W-:-:S06]  /*0ef0*/  DMUL R6, R8, 2 ;  /* 0x4000000008067828 */ /* 0x000fcc0000000000 */
[----:B------:R-:W-:Y:S02]  /*0f00*/  DADD R12, R12, R10 ;  /* 0x000000000c0c7229 */ /* 0x000fe4000000000a */
[----:B------:R-:W-:Y:S01]  /*0f10*/  DFMA R8, R8, 2, -R6 ;  /* 0x400000000808782b */ /* 0x000fe20000000806 */
[----:B------:R-:W-:Y:S01]  /*0f20*/  MOV R10, 0x652b82fe ;  /* 0x652b82fe000a7802 */ /* 0x000fe20000000f00 */
[----:B------:R-:W-:-:S06]  /*0f30*/  IMAD.MOV.U32 R11, RZ, RZ, 0x3ff71547 ;  /* 0x3ff71547ff0b7424 */ /* 0x000fcc00078e00ff */
[----:B------:R-:W-:-:S08]  /*0f40*/  DFMA R12, R12, 2, R8 ;  /* 0x400000000c0c782b */ /* 0x000fd00000000008 */
[----:B------:R-:W-:-:S08]  /*0f50*/  DADD R8, R6, R12 ;  /* 0x0000000006087229 */ /* 0x000fd0000000000c */
[----:B------:R-:W-:Y:S02]  /*0f60*/  DFMA R10, R8, R10, 6.75539944105574400000e+15 ;  /* 0x43380000080a742b */ /* 0x000fe4000000000a */
[----:B------:R-:W-:Y:S01]  /*0f70*/  FSETP.GEU.AND P0, PT, |R9|, 4.1917929649353027344, PT ;  /* 0x4086232b0900780b */ /* 0x000fe20003f0e200 */
[----:B------:R-:W-:-:S05]  /*0f80*/  DADD R6, R6, -R8 ;  /* 0x0000000006067229 */ /* 0x000fca0000000808 */
[----:B------:R-:W-:-:S03]  /*0f90*/  DADD R14, R10, -6.75539944105574400000e+15 ;  /* 0xc33800000a0e7429 */ /* 0x000fc60000000000 */
[----:B------:R-:W-:-:S05]  /*0fa0*/  DADD R12, R12, R6 ;  /* 0x000000000c0c7229 */ /* 0x000fca0000000006 */
[----:B------:R-:W-:Y:S01]  /*0fb0*/  DFMA R16, R14, -UR4, R8 ;  /* 0x800000040e107c2b */ /* 0x000fe20008000008 */
[----:B------:R-:W-:Y:S01]  /*0fc0*/  UMOV UR4, 0x3b39803f ;  /* 0x3b39803f00047882 */ /* 0x000fe20000000000 */
[----:B------:R-:W-:-:S06]  /*0fd0*/  UMOV UR5, 0x3c7abc9e ;  /* 0x3c7abc9e00057882 */ /* 0x000fcc0000000000 */
[----:B------:R-:W-:Y:S01]  /*0fe0*/  DFMA R14, R14, -UR4, R16 ;  /* 0x800000040e0e7c2b */ /* 0x000fe20008000010 */
[----:B------:R-:W-:Y:S01]  /*0ff0*/  UMOV UR4, 0x69ce2bdf ;  /* 0x69ce2bdf00047882 */ /* 0x000fe20000000000 */
[----:B------:R-:W-:Y:S01]  /*1000*/  IMAD.MOV.U32 R16, RZ, RZ, -0x35dec16 ;  /* 0xfca213eaff107424 */ /* 0x000fe200078e00ff */
[----:B------:R-:W-:Y:S01]  /*1010*/  UMOV UR5, 0x3e5ade15 ;  /* 0x3e5ade1500057882 */ /* 0x000fe20000000000 */
[----:B------:R-:W-:-:S06]  /*1020*/  IMAD.MOV.U32 R17, RZ, RZ, 0x3e928af3 ;  /* 0x3e928af3ff117424 */ /* 0x000fcc00078e00ff */
[----:B------:R-:W-:Y:S01]  /*1030*/  DFMA R16, R14, UR4, R16 ;  /* 0x000000040e107c2b */ /* 0x000fe20008000010 */
        /* <DEDUP_REMOVED lines=24> */
[----:B------:R-:W-:-:S08]  /*11c0*/  DFMA R16, R14, R16, 1 ;  /* 0x3ff000000e10742b */ /* 0x000fd00000000010 */
[----:B------:R-:W-:-:S10]  /*11d0*/  DFMA R14, R14, R16, 1 ;  /* 0x3ff000000e0e742b */ /* 0x000fd40000000010 */
[----:B------:R-:W-:Y:S02]  /*11e0*/  IMAD R7, R10, 0x100000, R15 ;  /* 0x001000000a077824 */ /* 0x000fe400078e020f */
[----:B------:R-:W-:Y:S01]  /*11f0*/  IMAD.MOV.U32 R6, RZ, RZ, R14 ;  /* 0x000000ffff067224 */ /* 0x000fe200078e000e */
[----:B------:R-:W-:Y:S06]  /*1200*/  @!P0 BRA `(.L_x_6) ;  /* 0x0000000000348947 */ /* 0x000fec0003800000 */
[----:B------:R-:W-:Y:S01]  /*1210*/  FSETP.GEU.AND P1, PT, |R9|, 4.2275390625, PT ;  /* 0x408748000900780b */ /* 0x000fe20003f2e200 */
[C---:B------:R-:W-:Y:S02]  /*1220*/  DADD R6, R8.reuse, +INF ;  /* 0x7ff0000008067429 */ /* 0x040fe40000000000 */
[----:B------:R-:W-:-:S08]  /*1230*/  DSETP.GEU.AND P0, PT, R8, RZ, PT ;  /* 0x000000ff0800722a */ /* 0x000fd00003f0e000 */
[----:B------:R-:W-:Y:S02]  /*1240*/  FSEL R6, R6, RZ, P0 ;  /* 0x000000ff06067208 */ /* 0x000fe40000000000 */
[----:B------:R-:W-:Y:S01]  /*1250*/  FSEL R7, R7, RZ, P0 ;  /* 0x000000ff07077208 */ /* 0x000fe20000000000 */
[----:B------:R-:W-:Y:S06]  /*1260*/  @P1 BRA `(.L_x_6) ;  /* 0x00000000001c1947 */ /* 0x000fec0003800000 */
[----:B------:R-:W-:-:S04]  /*1270*/  LEA.HI R6, R10, R10, RZ, 0x1 ;  /* 0x0000000a0a067211 */ /* 0x000fc800078f08ff */
[----:B------:R-:W-:-:S04]  /*1280*/  SHF.R.S32.HI R7, RZ, 0x1, R6 ;  /* 0x00000001ff077819 */ /* 0x000fc80000011406 */
[----:B------:R-:W-:Y:S01]  /*1290*/  IADD3 R6, PT, PT, R10, -R7, RZ ;  /* 0x800000070a067210 */ /* 0x000fe20007ffe0ff */
[----:B------:R-:W-:-:S03]  /*12a0*/  IMAD R15, R7, 0x100000, R15 ;  /* 0x00100000070f7824 */ /* 0x000fc600078e020f */
[----:B------:R-:W-:Y:S01]  /*12b0*/  LEA R7, R6, 0x3ff00000, 0x14 ;  /* 0x3ff0000006077811 */ /* 0x000fe200078ea0ff */
[----:B------:R-:W-:-:S06]  /*12c0*/  IMAD.MOV.U32 R6, RZ, RZ, RZ ;  /* 0x000000ffff067224 */ /* 0x000fcc00078e00ff */
[----:B------:R-:W-:-:S11]  /*12d0*/  DMUL R6, R14, R6 ;  /* 0x000000060e067228 */ /* 0x000fd60000000000 */
.L_x_6:
[----:B------:R-:W-:Y:S02]  /*12e0*/  DFMA R12, R12, R6, R6 ;  /* 0x000000060c0c722b */ /* 0x000fe40000000006 */
[----:B------:R-:W-:-:S08]  /*12f0*/  DSETP.NEU.AND P0, PT, |R6|, +INF , PT ;  /* 0x7ff000000600742a */ /* 0x000fd00003f0d200 */
[----:B------:R-:W-:Y:S01]  /*1300*/  FSEL R8, R6, R12, !P0 ;  /* 0x0000000c06087208 */ /* 0x000fe20004000000 */
[----:B------:R-:W-:Y:S01]  /*1310*/  IMAD.MOV.U32 R6, RZ, RZ, R0 ;  /* 0x000000ffff067224 */ /* 0x000fe200078e0000 */
[----:B------:R-:W-:Y:S01]  /*1320*/  FSEL R9, R7, R13, !P0 ;  /* 0x0000000d07097208 */ /* 0x000fe20004000000 */
[----:B------:R-:W-:-:S04]  /*1330*/  IMAD.MOV.U32 R7, RZ, RZ, 0x0 ;  /* 0x00000000ff077424 */ /* 0x000fc800078e00ff */
[----:B------:R-:W-:Y:S05]  /*1340*/  RET.REL.NODEC R6 `(_Z11mmul_kernelPdS_l) ;  /* 0xffffffec062c7950 */ /* 0x000fea0003c3ffff */
.L_x_7:
[----:B------:R-:W-:-:S00]  /*1350*/  BRA `(.L_x_7) ;  /* 0xfffffffc00fc7947 */ /* 0x000fc0000383ffff */
[----:B------:R-:W-:-:S00]  /*1360*/  NOP ;  /* 0x0000000000007918 */ /* 0x000fc00000000000 */
        /* <DEDUP_REMOVED lines=9> */
.L_x_9:


//--------------------- .nv.shared.reserved.0     --------------------------
	.section	.nv.shared.reserved.0,"aw",@nobits
	.weak		__nv_reservedSMEM_offset_0_alias
	.size		__nv_reservedSMEM_offset_0_alias, 0, 64
	.other		__nv_reservedSMEM_offset_0_alias,@"STO_CUDA_RESERVED_SHARED STV_DEFAULT"
__nv_reservedSMEM_offset_0_alias:
	.zero		0
	.zero		64


//--------------------- .nv.constant0._Z11mmul_kernelPdS_l --------------------------
	.section	.nv.constant0._Z11mmul_kernelPdS_l,"a",@progbits
	.sectionflags	@""
	.align	4
.nv.constant0._Z11mmul_kernelPdS_l:
	.zero		920


//--------------------- SYMBOLS --------------------------

	.type		.nv.reservedSmem.offset0,@object
	.size		.nv.reservedSmem.offset0,0x4
